//
// Generated by NVIDIA NVVM Compiler
//
// Compiler Build ID: CL-36424714
// Cuda compilation tools, release 13.0, V13.0.88
// Based on NVVM 20.0.0
//

.version 9.0
.target sm_100
.address_size 64

	// .globl	_Z12check_subseqjjPiS_j

.visible .entry _Z12check_subseqjjPiS_j(
	.param .u32 _Z12check_subseqjjPiS_j_param_0,
	.param .u32 _Z12check_subseqjjPiS_j_param_1,
	.param .u64 .ptr .align 1 _Z12check_subseqjjPiS_j_param_2,
	.param .u64 .ptr .align 1 _Z12check_subseqjjPiS_j_param_3,
	.param .u32 _Z12check_subseqjjPiS_j_param_4
)
{


	ret;

}


// ===== COMPILED SASS (sm_100) =====

	.target	sm_100

	.elftype	@"ET_EXEC"


//--------------------- .note.nv.tkinfo           --------------------------
	.section	.note.nv.tkinfo,"",@"SHT_NOTE"
	.sectionflags	@"SHF_NOTE_NV_TKINFO"
	.tkinfo
        /*0018*/ 	.word	0x00000002
        /*0030*/ 	.string	""
        /*0030*/ 	.string	"ptxas"
        /*0030*/ 	.string	"Cuda compilation tools, release 13.0, V13.0.88"
        /*0030*/ 	.string	"Build cuda_13.0.r13.0/compiler.36424714_0"
        /*0030*/ 	.string	"-arch sm_100 -m 64 "



//--------------------- .note.nv.cuinfo           --------------------------
	.section	.note.nv.cuinfo,"",@"SHT_NOTE"
	.sectionflags	@"SHF_NOTE_NV_CUINFO"
        /*0018*/ 	.short	0x0002
        /*001a*/ 	.short	0x0064
        /*001c*/ 	.short	0x0082
	.zero		2


//--------------------- .nv.info                  --------------------------
	.section	.nv.info,"",@"SHT_CUDA_INFO"
	.align	4


	//----- nvinfo : EIATTR_REGCOUNT
	.align		4
        /*0000*/ 	.byte	0x04, 0x2f
        /*0002*/ 	.short	(.L_1 - .L_0)
	.align		4
.L_0:
        /*0004*/ 	.word	index@(_Z12check_subseqjjPiS_j)
        /*0008*/ 	.word	0x00000004


	//----- nvinfo : EIATTR_FRAME_SIZE
	.align		4
.L_1:
        /*000c*/ 	.byte	0x04, 0x11
        /*000e*/ 	.short	(.L_3 - .L_2)
	.align		4
.L_2:
        /*0010*/ 	.word	index@(_Z12check_subseqjjPiS_j)
        /*0014*/ 	.word	0x00000000


	//----- nvinfo : EIATTR_MIN_STACK_SIZE
	.align		4
.L_3:
        /*0018*/ 	.byte	0x04, 0x12
        /*001a*/ 	.short	(.L_5 - .L_4)
	.align		4
.L_4:
        /*001c*/ 	.word	index@(_Z12check_subseqjjPiS_j)
        /*0020*/ 	.word	0x00000000
.L_5:


//--------------------- .nv.compat                --------------------------
	.section	.nv.compat,"",@"SHT_CUDA_COMPAT_INFO"
	.align	4
        /*0000*/ 	.byte	0x02, 0x09, 0x00, 0x00, 0x02, 0x02, 0x01, 0x00, 0x02, 0x05, 0x05, 0x00, 0x03, 0x07, 0x01, 0x01
        /*0010*/ 	.byte	0x02, 0x03, 0x00, 0x00, 0x02, 0x06, 0x01, 0x00, 0x04, 0x0b, 0x08, 0x00, 0x09, 0x00, 0x00, 0x00
        /*0020*/ 	.byte	0x00, 0x00, 0x00, 0x00


//--------------------- .nv.info._Z12check_subseqjjPiS_j --------------------------
	.section	.nv.info._Z12check_subseqjjPiS_j,"",@"SHT_CUDA_INFO"
	.sectionflags	@""
	.align	4


	//----- nvinfo : EIATTR_CUDA_API_VERSION
	.align		4
        /*0000*/ 	.byte	0x04, 0x37
        /*0002*/ 	.short	(.L_7 - .L_6)
.L_6:
        /*0004*/ 	.word	0x00000082


	//----- nvinfo : EIATTR_KPARAM_INFO
	.align		4
.L_7:
        /*0008*/ 	.byte	0x04, 0x17
        /*000a*/ 	.short	(.L_9 - .L_8)
.L_8:
        /*000c*/ 	.word	0x00000000
        /*0010*/ 	.short	0x0004
        /*0012*/ 	.short	0x0018
        /*0014*/ 	.byte	0x00, 0xf0, 0x11, 0x00


	//----- nvinfo : EIATTR_KPARAM_INFO
	.align		4
.L_9:
        /*0018*/ 	.byte	0x04, 0x17
        /*001a*/ 	.short	(.L_11 - .L_10)
.L_10:
        /*001c*/ 	.word	0x00000000
        /*0020*/ 	.short	0x0003
        /*0022*/ 	.short	0x0010
        /*0024*/ 	.byte	0x00, 0xf5, 0x21, 0x00


	//----- nvinfo : EIATTR_KPARAM_INFO
	.align		4
.L_11:
        /*0028*/ 	.byte	0x04, 0x17
        /*002a*/ 	.short	(.L_13 - .L_12)
.L_12:
        /*002c*/ 	.word	0x00000000
        /*0030*/ 	.short	0x0002
        /*0032*/ 	.short	0x0008
        /*0034*/ 	.byte	0x00, 0xf5, 0x21, 0x00


	//----- nvinfo : EIATTR_KPARAM_INFO
	.align		4
.L_13:
        /*0038*/ 	.byte	0x04, 0x17
        /*003a*/ 	.short	(.L_15 - .L_14)
.L_14:
        /*003c*/ 	.word	0x00000000
        /*0040*/ 	.short	0x0001
        /*0042*/ 	.short	0x0004
        /*0044*/ 	.byte	0x00, 0xf0, 0x11, 0x00


	//----- nvinfo : EIATTR_KPARAM_INFO
	.align		4
.L_15:
        /*0048*/ 	.byte	0x04, 0x17
        /*004a*/ 	.short	(.L_17 - .L_16)
.L_16:
        /*004c*/ 	.word	0x00000000
        /*0050*/ 	.short	0x0000
        /*0052*/ 	.short	0x0000
        /*0054*/ 	.byte	0x00, 0xf0, 0x11, 0x00


	//----- nvinfo : EIATTR_SPARSE_MMA_MASK
	.align		4
.L_17:
        /*0058*/ 	.byte	0x03, 0x50
        /*005a*/ 	.short	0x0000


	//----- nvinfo : EIATTR_MAXREG_COUNT
	.align		4
        /*005c*/ 	.byte	0x03, 0x1b
        /*005e*/ 	.short	0x00ff


	//----- nvinfo : EIATTR_MERCURY_ISA_VERSION
	.align		4
        /*0060*/ 	.byte	0x03, 0x5f
        /*0062*/ 	.short	0x0101


	//----- nvinfo : EIATTR_VRC_CTA_INIT_COUNT
	.align		4
        /*0064*/ 	.byte	0x02, 0x4a
	.zero		1
	.zero		1


	//----- nvinfo : EIATTR_EXIT_INSTR_OFFSETS
	.align		4
        /*0068*/ 	.byte	0x04, 0x1c
        /*006a*/ 	.short	(.L_19 - .L_18)


	//   ....[0]....
.L_18:
        /*006c*/ 	.word	0x00000010


	//----- nvinfo : EIATTR_CBANK_PARAM_SIZE
	.align		4
.L_19:
        /*0070*/ 	.byte	0x03, 0x19
        /*0072*/ 	.short	0x001c


	//----- nvinfo : EIATTR_PARAM_CBANK
	.align		4
        /*0074*/ 	.byte	0x04, 0x0a
        /*0076*/ 	.short	(.L_21 - .L_20)
	.align		4
.L_20:
        /*0078*/ 	.word	index@(.nv.constant0._Z12check_subseqjjPiS_j)
        /*007c*/ 	.short	0x0380
        /*007e*/ 	.short	0x001c


	//----- nvinfo : EIATTR_SW_WAR
	.align		4
.L_21:
        /*0080*/ 	.byte	0x04, 0x36
        /*0082*/ 	.short	(.L_23 - .L_22)
.L_22:
        /*0084*/ 	.word	0x00000008
.L_23:


//--------------------- .nv.callgraph             --------------------------
	.section	.nv.callgraph,"",@"SHT_CUDA_CALLGRAPH"
	.align	4
	.sectionentsize	8
	.align		4
        /*0000*/ 	.word	0x00000000
	.align		4
        /*0004*/ 	.word	0xffffffff
	.align		4
        /*0008*/ 	.word	0x00000000
	.align		4
        /*000c*/ 	.word	0xfffffffe
	.align		4
        /*0010*/ 	.word	0x00000000
	.align		4
        /*0014*/ 	.word	0xfffffffd
	.align		4
        /*0018*/ 	.word	0x00000000
	.align		4
        /*001c*/ 	.word	0xfffffffc


//--------------------- .text._Z12check_subseqjjPiS_j --------------------------
	.section	.text._Z12check_subseqjjPiS_j,"ax",@progbits
	.align	128
        .global         _Z12check_subseqjjPiS_j
        .type           _Z12check_subseqjjPiS_j,@function
        .size           _Z12check_subseqjjPiS_j,(.L_x_1 - _Z12check_subseqjjPiS_j)
        .other          _Z12check_subseqjjPiS_j,@"STO_CUDA_ENTRY STV_DEFAULT"
_Z12check_subseqjjPiS_j:
.text._Z12check_subseqjjPiS_j:
[----:B------:R-:W-:Y:S01]  /*0000*/  LDC R1, c[0x0][0x37c] ;  /* 0x0000df00ff017b82 */ /* 0x000fe20000000800 */
[----:B------:R-:W-:Y:S05]  /*0010*/  EXIT ;  /* 0x000000000000794d */ /* 0x000fea0003800000 */
.L_x_0:
[----:B------:R-:W-:-:S00]  /*0020*/  BRA `(.L_x_0) ;  /* 0xfffffffc00fc7947 */ /* 0x000fc0000383ffff */
[----:B------:R-:W-:-:S00]  /*0030*/  NOP ;  /* 0x0000000000007918 */ /* 0x000fc00000000000 */
        /* <DEDUP_REMOVED lines=12> */
.L_x_1:


//--------------------- .nv.shared.reserved.0     --------------------------
	.section	.nv.shared.reserved.0,"aw",@nobits
	.weak		__nv_reservedSMEM_offset_0_alias
	.size		__nv_reservedSMEM_offset_0_alias, 0, 64
	.other		__nv_reservedSMEM_offset_0_alias,@"STO_CUDA_RESERVED_SHARED STV_DEFAULT"
__nv_reservedSMEM_offset_0_alias:
	.zero		0
	.zero		64


//--------------------- .nv.constant0._Z12check_subseqjjPiS_j --------------------------
	.section	.nv.constant0._Z12check_subseqjjPiS_j,"a",@progbits
	.sectionflags	@""
	.align	4
.nv.constant0._Z12check_subseqjjPiS_j:
	.zero		924


//--------------------- SYMBOLS --------------------------

	.type		.nv.reservedSmem.offset0,@object
	.size		.nv.reservedSmem.offset0,0x4
